	.headerflags	@"EF_CUDA_TEXMODE_UNIFIED EF_CUDA_64BIT_ADDRESS EF_CUDA_ACCELERATORS EF_CUDA_SM90 EF_CUDA_VIRTUAL_SM(EF_CUDA_SM90)"
	.elftype	@"ET_EXEC"


//--------------------- .nv.info                  --------------------------
	.section	.nv.info,"",@"SHT_CUDA_INFO"
	.align	4


	//----- nvinfo : EIATTR_REGCOUNT
	.align		4
        /*0000*/ 	.byte	0x04, 0x2f
        /*0002*/ 	.short	(.L_1 - .L_0)
	.align		4
.L_0:
        /*0004*/ 	.word	index@(triton_poi_fused_add_mul_sigmoid_7)
        /*0008*/ 	.word	0x00000020


	//----- nvinfo : EIATTR_MIN_STACK_SIZE
	.align		4
.L_1:
        /*000c*/ 	.byte	0x04, 0x12
        /*000e*/ 	.short	(.L_3 - .L_2)
	.align		4
.L_2:
        /*0010*/ 	.word	index@(triton_poi_fused_add_mul_sigmoid_7)
        /*0014*/ 	.word	0x00000000


	//----- nvinfo : EIATTR_FRAME_SIZE
	.align		4
.L_3:
        /*0018*/ 	.byte	0x04, 0x11
        /*001a*/ 	.short	(.L_5 - .L_4)
	.align		4
.L_4:
        /*001c*/ 	.word	index@(triton_poi_fused_add_mul_sigmoid_7)
        /*0020*/ 	.word	0x00000000


	//----- nvinfo : EIATTR_MIN_STACK_SIZE
	.align		4
.L_5:
        /*0024*/ 	.byte	0x04, 0x12
        /*0026*/ 	.short	(.L_7 - .L_6)
	.align		4
.L_6:
        /*0028*/ 	.word	index@(triton_poi_fused_add_mul_sigmoid_7)
        /*002c*/ 	.word	0x00000000
.L_7:


//--------------------- .nv.info.triton_poi_fused_add_mul_sigmoid_7 --------------------------
	.section	.nv.info.triton_poi_fused_add_mul_sigmoid_7,"",@"SHT_CUDA_INFO"
	.sectionflags	@""
	.align	4


	//----- nvinfo : EIATTR_CUDA_API_VERSION
	.align		4
        /*0000*/ 	.byte	0x04, 0x37
        /*0002*/ 	.short	(.L_9 - .L_8)
.L_8:
        /*0004*/ 	.word	0x0000007c


	//----- nvinfo : EIATTR_KPARAM_INFO
	.align		4
.L_9:
        /*0008*/ 	.byte	0x04, 0x17
        /*000a*/ 	.short	(.L_11 - .L_10)
.L_10:
        /*000c*/ 	.word	0x00000000
        /*0010*/ 	.short	0x0005
        /*0012*/ 	.short	0x0024
        /*0014*/ 	.byte	0x00, 0xf0, 0x11, 0x00


	//----- nvinfo : EIATTR_KPARAM_INFO
	.align		4
.L_11:
        /*0018*/ 	.byte	0x04, 0x17
        /*001a*/ 	.short	(.L_13 - .L_12)
.L_12:
        /*001c*/ 	.word	0x00000000
        /*0020*/ 	.short	0x0004
        /*0022*/ 	.short	0x0020
        /*0024*/ 	.byte	0x00, 0xf0, 0x11, 0x00


	//----- nvinfo : EIATTR_KPARAM_INFO
	.align		4
.L_13:
        /*0028*/ 	.byte	0x04, 0x17
        /*002a*/ 	.short	(.L_15 - .L_14)
.L_14:
        /*002c*/ 	.word	0x00000000
        /*0030*/ 	.short	0x0003
        /*0032*/ 	.short	0x0018
        /*0034*/ 	.byte	0x00, 0xf4, 0x21, 0x00


	//----- nvinfo : EIATTR_KPARAM_INFO
	.align		4
.L_15:
        /*0038*/ 	.byte	0x04, 0x17
        /*003a*/ 	.short	(.L_17 - .L_16)
.L_16:
        /*003c*/ 	.word	0x00000000
        /*0040*/ 	.short	0x0002
        /*0042*/ 	.short	0x0010
        /*0044*/ 	.byte	0x00, 0xf4, 0x21, 0x00


	//----- nvinfo : EIATTR_KPARAM_INFO
	.align		4
.L_17:
        /*0048*/ 	.byte	0x04, 0x17
        /*004a*/ 	.short	(.L_19 - .L_18)
.L_18:
        /*004c*/ 	.word	0x00000000
        /*0050*/ 	.short	0x0001
        /*0052*/ 	.short	0x0008
        /*0054*/ 	.byte	0x00, 0xf4, 0x21, 0x00


	//----- nvinfo : EIATTR_KPARAM_INFO
	.align		4
.L_19:
        /*0058*/ 	.byte	0x04, 0x17
        /*005a*/ 	.short	(.L_21 - .L_20)
.L_20:
        /*005c*/ 	.word	0x00000000
        /*0060*/ 	.short	0x0000
        /*0062*/ 	.short	0x0000
        /*0064*/ 	.byte	0x00, 0xf4, 0x21, 0x00


	//----- nvinfo : EIATTR_SPARSE_MMA_MASK
	.align		4
.L_21:
        /*0068*/ 	.byte	0x03, 0x50
        /*006a*/ 	.short	0x0000


	//----- nvinfo : EIATTR_MAXREG_COUNT
	.align		4
        /*006c*/ 	.byte	0x03, 0x1b
        /*006e*/ 	.short	0x00ff


	//----- nvinfo : EIATTR_EXIT_INSTR_OFFSETS
	.align		4
        /*0070*/ 	.byte	0x04, 0x1c
        /*0072*/ 	.short	(.L_23 - .L_22)


	//   ....[0]....
.L_22:
        /*0074*/ 	.word	0x00000f30


	//   ....[1]....
        /*0078*/ 	.word	0x00000f80


	//----- nvinfo : EIATTR_REQNTID
	.align		4
.L_23:
        /*007c*/ 	.byte	0x04, 0x10
        /*007e*/ 	.short	(.L_25 - .L_24)
.L_24:
        /*0080*/ 	.word	0x00000100
        /*0084*/ 	.word	0x00000001
        /*0088*/ 	.word	0x00000001


	//----- nvinfo : EIATTR_CBANK_PARAM_SIZE
	.align		4
.L_25:
        /*008c*/ 	.byte	0x03, 0x19
        /*008e*/ 	.short	0x0028


	//----- nvinfo : EIATTR_PARAM_CBANK
	.align		4
        /*0090*/ 	.byte	0x04, 0x0a
        /*0092*/ 	.short	(.L_27 - .L_26)
	.align		4
.L_26:
        /*0094*/ 	.word	index@(.nv.constant0.triton_poi_fused_add_mul_sigmoid_7)
        /*0098*/ 	.short	0x0210
        /*009a*/ 	.short	0x0028


	//----- nvinfo : EIATTR_SW_WAR
	.align		4
.L_27:
        /*009c*/ 	.byte	0x04, 0x36
        /*009e*/ 	.short	(.L_29 - .L_28)
.L_28:
        /*00a0*/ 	.word	0x00000008
.L_29:


//--------------------- .nv.callgraph             --------------------------
	.section	.nv.callgraph,"",@"SHT_CUDA_CALLGRAPH"
	.align	4
	.sectionentsize	8
	.align		4
        /*0000*/ 	.word	0x00000000
	.align		4
        /*0004*/ 	.word	0xffffffff
	.align		4
        /*0008*/ 	.word	0x00000000
	.align		4
        /*000c*/ 	.word	0xfffffffe
	.align		4
        /*0010*/ 	.word	0x00000000
	.align		4
        /*0014*/ 	.word	0xfffffffd
	.align		4
        /*0018*/ 	.word	0x00000000
	.align		4
        /*001c*/ 	.word	0xfffffffc


//--------------------- .text.triton_poi_fused_add_mul_sigmoid_7 --------------------------
	.section	.text.triton_poi_fused_add_mul_sigmoid_7,"ax",@progbits
	.sectionflags	@"SHF_BARRIERS=1"
	.align	128
        .global         triton_poi_fused_add_mul_sigmoid_7
        .type           triton_poi_fused_add_mul_sigmoid_7,@function
        .size           triton_poi_fused_add_mul_sigmoid_7,(.L_x_1 - triton_poi_fused_add_mul_sigmoid_7)
        .other          triton_poi_fused_add_mul_sigmoid_7,@"STO_CUDA_ENTRY STV_DEFAULT"
triton_poi_fused_add_mul_sigmoid_7:
.text.triton_poi_fused_add_mul_sigmoid_7:
[----:B------:R-:W0:Y:S01]  /*0000*/  LDC R1, c[0x0][0x28] ;  /* 0x00000a00ff017b82 */ /* 0x000e220000000800 */
[----:B------:R-:W1:Y:S07]  /*0010*/  S2R R16, SR_TID.X ;  /* 0x0000000000107919 */ /* 0x000e6e0000002100 */
[----:B------:R-:W2:Y:S01]  /*0020*/  LDC.64 R4, c[0x0][0x210] ;  /* 0x00008400ff047b82 */ /* 0x000ea20000000a00 */
[----:B------:R-:W-:Y:S01]  /*0030*/  ULDC.64 UR6, c[0x0][0x208] ;  /* 0x0000820000067ab9 */ /* 0x000fe20000000a00 */
[----:B------:R-:W-:Y:S01]  /*0040*/  ULDC.64 UR4, c[0x0][0x210] ;  /* 0x0000840000047ab9 */ /* 0x000fe20000000a00 */
[----:B------:R-:W3:Y:S05]  /*0050*/  S2R R0, SR_CTAID.Y ;  /* 0x0000000000007919 */ /* 0x000eea0000002600 */
[----:B------:R-:W4:Y:S08]  /*0060*/  LDC.64 R28, c[0x0][0x218] ;  /* 0x00008600ff1c7b82 */ /* 0x000f300000000a00 */
[----:B------:R-:W5:Y:S01]  /*0070*/  LDC.64 R26, c[0x0][0x220] ;  /* 0x00008800ff1a7b82 */ /* 0x000f620000000a00 */
[----:B-1----:R-:W-:Y:S01]  /*0080*/  SHF.R.U32.HI R3, RZ, 0x4, R16 ;  /* 0x00000004ff037819 */ /* 0x002fe20000011610 */
[----:B---3--:R-:W-:-:S03]  /*0090*/  IMAD.SHL.U32 R21, R0, 0x40, RZ ;  /* 0x0000004000157824 */ /* 0x008fc600078e00ff */
[----:B------:R-:W-:-:S04]  /*00a0*/  SGXT.U32 R3, R3, 0x4 ;  /* 0x000000040303781a */ /* 0x000fc80000000000 */
[----:B------:R-:W-:-:S05]  /*00b0*/  LOP3.LUT R7, R21, R3, RZ, 0xfc, !PT ;  /* 0x0000000315077212 */ /* 0x000fca00078efcff */
[----:B--2---:R-:W-:-:S05]  /*00c0*/  IMAD.WIDE R4, R7, 0x4, R4 ;  /* 0x0000000407047825 */ /* 0x004fca00078e0204 */
[----:B------:R-:W2:Y:S01]  /*00d0*/  LDG.E.EL R18, desc[UR6][R4.64] ;  /* 0x0000000604127981 */ /* 0x000ea2000c2e1900 */
[----:B------:R-:W-:Y:S02]  /*00e0*/  SHF.R.S32.HI R2, RZ, 0x1f, R21 ;  /* 0x0000001fff027819 */ /* 0x000fe40000011415 */
[----:B------:R-:W-:-:S04]  /*00f0*/  LEA R8, P0, R7, UR4, 0x2 ;  /* 0x0000000407087c11 */ /* 0x000fc8000f8010ff */
[----:B------:R-:W-:-:S05]  /*0100*/  LEA.HI.X R9, R7, UR5, R2, 0x2, P0 ;  /* 0x0000000507097c11 */ /* 0x000fca00080f1402 */
[----:B------:R-:W3:Y:S04]  /*0110*/  LDG.E.EL R17, desc[UR6][R8.64+0x80] ;  /* 0x0000800608117981 */ /* 0x000ee8000c2e1900 */
[----:B------:R-:W3:Y:S04]  /*0120*/  LDG.E.EL R19, desc[UR6][R8.64+0x40] ;  /* 0x0000400608137981 */ /* 0x000ee8000c2e1900 */
[----:B------:R1:W3:Y:S01]  /*0130*/  LDG.E.EL R22, desc[UR6][R8.64+0xc0] ;  /* 0x0000c00608167981 */ /* 0x0002e2000c2e1900 */
[----:B------:R-:W4:Y:S01]  /*0140*/  S2R R2, SR_CTAID.X ;  /* 0x0000000000027919 */ /* 0x000f220000002500 */
[----:B------:R-:W-:Y:S01]  /*0150*/  IMAD.SHL.U32 R16, R16, 0x4, RZ ;  /* 0x0000000410107824 */ /* 0x000fe200078e00ff */
[----:B------:R-:W-:-:S04]  /*0160*/  SHF.R.S32.HI R0, RZ, 0x19, R0 ;  /* 0x00000019ff007819 */ /* 0x000fc80000011400 */
[----:B------:R-:W-:-:S04]  /*0170*/  SGXT R0, R0, 0x1 ;  /* 0x000000010000781a */ /* 0x000fc80000000200 */
[----:B-1----:R-:W-:-:S04]  /*0180*/  LEA.HI R8, R0, R7, RZ, 0xc ;  /* 0x0000000700087211 */ /* 0x002fc800078f60ff */
[----:B------:R-:W-:Y:S02]  /*0190*/  SHF.R.S32.HI R9, RZ, 0xc, R8 ;  /* 0x0000000cff097819 */ /* 0x000fe40000011408 */
[----:B------:R-:W-:Y:S02]  /*01a0*/  CS2R R4, SRZ ;  /* 0x0000000000047805 */ /* 0x000fe4000001ff00 */
[----:B0---4-:R-:W-:-:S04]  /*01b0*/  SHF.L.U32 R2, R2, 0x6, RZ ;  /* 0x0000000602027819 */ /* 0x011fc800000006ff */
[----:B------:R-:W-:-:S04]  /*01c0*/  LOP3.LUT R20, R2, 0x3c, R16, 0xf8, !PT ;  /* 0x0000003c02147812 */ /* 0x000fc800078ef810 */
[----:B------:R-:W-:Y:S01]  /*01d0*/  ISETP.GE.AND P0, PT, R20, 0x200, PT ;  /* 0x000002001400780c */ /* 0x000fe20003f06270 */
[--C-:B------:R-:W-:Y:S01]  /*01e0*/  IMAD R15, R7, 0x200, R20.reuse ;  /* 0x00000200070f7824 */ /* 0x100fe200078e0214 */
[----:B------:R-:W-:Y:S01]  /*01f0*/  CS2R R6, SRZ ;  /* 0x0000000000067805 */ /* 0x000fe2000001ff00 */
[----:B------:R-:W-:Y:S02]  /*0200*/  IMAD R13, R9, 0x200, R20 ;  /* 0x00000200090d7824 */ /* 0x000fe400078e0214 */
[----:B------:R-:W-:Y:S01]  /*0210*/  IMAD.WIDE R14, R15, 0x4, R28 ;  /* 0x000000040f0e7825 */ /* 0x000fe200078e021c */
[----:B------:R-:W-:Y:S02]  /*0220*/  CS2R R8, SRZ ;  /* 0x0000000000087805 */ /* 0x000fe4000001ff00 */
[----:B------:R-:W-:Y:S01]  /*0230*/  CS2R R10, SRZ ;  /* 0x00000000000a7805 */ /* 0x000fe2000001ff00 */
[----:B-----5:R-:W-:-:S04]  /*0240*/  IMAD.WIDE R12, R13, 0x4, R26 ;  /* 0x000000040d0c7825 */ /* 0x020fc800078e021a */
[----:B------:R0:W4:Y:S04]  /*0250*/  @!P0 LDG.E.EL.128 R4, desc[UR6][R14.64] ;  /* 0x000000060e048981 */ /* 0x000128000c2e1d00 */
[----:B------:R1:W5:Y:S01]  /*0260*/  @!P0 LDG.E.EL.128 R8, desc[UR6][R12.64] ;  /* 0x000000060c088981 */ /* 0x000362000c2e1d00 */
[----:B--2---:R-:W-:-:S04]  /*0270*/  FADD R18, RZ, -R18 ;  /* 0x80000012ff127221 */ /* 0x004fc80000000000 */
[----:B------:R-:W-:-:S05]  /*0280*/  FMUL R18, R18, 1.4426950216293334961 ;  /* 0x3fb8aa3b12127820 */ /* 0x000fca0000400000 */
[----:B------:R-:W-:Y:S01]  /*0290*/  FSETP.GEU.AND P2, PT, R18, -126, PT ;  /* 0xc2fc00001200780b */ /* 0x000fe20003f4e000 */
[----:B---3--:R-:W-:Y:S01]  /*02a0*/  FADD R17, RZ, -R17 ;  /* 0x80000011ff117221 */ /* 0x008fe20000000000 */
[----:B------:R-:W-:-:S03]  /*02b0*/  FADD R19, RZ, -R19 ;  /* 0x80000013ff137221 */ /* 0x000fc60000000000 */
[----:B------:R-:W-:-:S08]  /*02c0*/  FMUL R17, R17, 1.4426950216293334961 ;  /* 0x3fb8aa3b11117820 */ /* 0x000fd00000400000 */
[----:B------:R-:W-:Y:S01]  /*02d0*/  @!P2 FMUL R18, R18, 0.5 ;  /* 0x3f0000001212a820 */ /* 0x000fe20000400000 */
[----:B------:R-:W-:Y:S01]  /*02e0*/  FMUL R19, R19, 1.4426950216293334961 ;  /* 0x3fb8aa3b13137820 */ /* 0x000fe20000400000 */
[----:B------:R-:W-:Y:S02]  /*02f0*/  FADD R22, RZ, -R22 ;  /* 0x80000016ff167221 */ /* 0x000fe40000000000 */
[----:B0-----:R-:W0:Y:S01]  /*0300*/  MUFU.EX2 R14, R18 ;  /* 0x00000012000e7308 */ /* 0x001e220000000800 */
[----:B------:R-:W-:Y:S01]  /*0310*/  FSETP.GEU.AND P4, PT, R17, -126, PT ;  /* 0xc2fc00001100780b */ /* 0x000fe20003f8e000 */
[----:B------:R-:W-:Y:S01]  /*0320*/  FMUL R22, R22, 1.4426950216293334961 ;  /* 0x3fb8aa3b16167820 */ /* 0x000fe20000400000 */
[----:B------:R-:W-:-:S04]  /*0330*/  FSETP.GEU.AND P3, PT, R19, -126, PT ;  /* 0xc2fc00001300780b */ /* 0x000fc80003f6e000 */
[----:B------:R-:W-:-:S07]  /*0340*/  FSETP.GEU.AND P1, PT, R22, -126, PT ;  /* 0xc2fc00001600780b */ /* 0x000fce0003f2e000 */
[----:B------:R-:W-:Y:S01]  /*0350*/  @!P4 FMUL R17, R17, 0.5 ;  /* 0x3f0000001111c820 */ /* 0x000fe20000400000 */
[----:B0-----:R-:W-:Y:S01]  /*0360*/  @!P2 FMUL R14, R14, R14 ;  /* 0x0000000e0e0ea220 */ /* 0x001fe20000400000 */
[----:B------:R-:W-:Y:S02]  /*0370*/  @!P3 FMUL R19, R19, 0.5 ;  /* 0x3f0000001313b820 */ /* 0x000fe40000400000 */
[----:B-1----:R-:W0:Y:S01]  /*0380*/  MUFU.EX2 R13, R17 ;  /* 0x00000011000d7308 */ /* 0x002e220000000800 */
[----:B------:R-:W-:Y:S01]  /*0390*/  FADD R15, R14, 1 ;  /* 0x3f8000000e0f7421 */ /* 0x000fe20000000000 */
[----:B------:R-:W-:-:S06]  /*03a0*/  @!P1 FMUL R22, R22, 0.5 ;  /* 0x3f00000016169820 */ /* 0x000fcc0000400000 */
[----:B------:R-:W1:Y:S01]  /*03b0*/  MUFU.EX2 R12, R19 ;  /* 0x00000013000c7308 */ /* 0x000e620000000800 */
[----:B------:R-:W-:-:S07]  /*03c0*/  FSETP.GT.AND P2, PT, R15, 8.50705917302346158658e+37, PT ;  /* 0x7e8000000f00780b */ /* 0x000fce0003f44000 */
[----:B------:R-:W2:Y:S01]  /*03d0*/  MUFU.EX2 R14, R22 ;  /* 0x00000016000e7308 */ /* 0x000ea20000000800 */
[----:B0-----:R-:W-:-:S05]  /*03e0*/  @!P4 FMUL R13, R13, R13 ;  /* 0x0000000d0d0dc220 */ /* 0x001fca0000400000 */
[----:B------:R-:W-:Y:S01]  /*03f0*/  @P2 FMUL R15, R15, 0.25 ;  /* 0x3e8000000f0f2820 */ /* 0x000fe20000400000 */
[----:B-1----:R-:W-:Y:S01]  /*0400*/  @!P3 FMUL R12, R12, R12 ;  /* 0x0000000c0c0cb220 */ /* 0x002fe20000400000 */
[----:B------:R-:W-:Y:S02]  /*0410*/  FADD R24, R13, 1 ;  /* 0x3f8000000d187421 */ /* 0x000fe40000000000 */
[----:B------:R-:W0:Y:S01]  /*0420*/  MUFU.RCP R13, R15 ;  /* 0x0000000f000d7308 */ /* 0x000e220000001000 */
[----:B------:R-:W-:Y:S01]  /*0430*/  FADD R18, R12, 1 ;  /* 0x3f8000000c127421 */ /* 0x000fe20000000000 */
[----:B------:R-:W-:Y:S01]  /*0440*/  HFMA2.MMA R12, -RZ, RZ, 1.625, 0 ;  /* 0x3e800000ff0c7435 */ /* 0x000fe200000001ff */
[----:B--2---:R-:W-:-:S03]  /*0450*/  @!P1 FMUL R14, R14, R14 ;  /* 0x0000000e0e0e9220 */ /* 0x004fc60000400000 */
[----:B------:R-:W-:Y:S01]  /*0460*/  FSETP.GT.AND P4, PT, R18, 8.50705917302346158658e+37, PT ;  /* 0x7e8000001200780b */ /* 0x000fe20003f84000 */
[----:B------:R-:W-:Y:S01]  /*0470*/  FADD R17, R14, 1 ;  /* 0x3f8000000e117421 */ /* 0x000fe20000000000 */
[----:B------:R-:W-:-:S04]  /*0480*/  FSETP.GT.AND P3, PT, R24, 8.50705917302346158658e+37, PT ;  /* 0x7e8000001800780b */ /* 0x000fc80003f64000 */
[----:B------:R-:W-:Y:S02]  /*0490*/  FSEL R19, R12, 1, P2 ;  /* 0x3f8000000c137808 */ /* 0x000fe40001000000 */
[----:B------:R-:W-:-:S03]  /*04a0*/  FSETP.GT.AND P1, PT, R17, 8.50705917302346158658e+37, PT ;  /* 0x7e8000001100780b */ /* 0x000fc60003f24000 */
[----:B0-----:R-:W-:Y:S02]  /*04b0*/  FMUL R13, R13, R19 ;  /* 0x000000130d0d7220 */ /* 0x001fe40000400000 */
[----:B------:R-:W-:Y:S02]  /*04c0*/  @P4 FMUL R18, R18, 0.25 ;  /* 0x3e80000012124820 */ /* 0x000fe40000400000 */
[-C--:B----4-:R-:W-:Y:S02]  /*04d0*/  FMUL R15, R13, R4.reuse ;  /* 0x000000040d0f7220 */ /* 0x090fe40000400000 */
[----:B------:R-:W0:Y:S01]  /*04e0*/  MUFU.RCP R22, R18 ;  /* 0x0000001200167308 */ /* 0x000e220000001000 */
[----:B------:R-:W-:Y:S01]  /*04f0*/  @P3 FMUL R24, R24, 0.25 ;  /* 0x3e80000018183820 */ /* 0x000fe20000400000 */
[----:B-----5:R-:W-:Y:S02]  /*0500*/  FFMA R4, R8, R4, R15 ;  /* 0x0000000408047223 */ /* 0x020fe4000000000f */
[----:B------:R-:W-:Y:S01]  /*0510*/  @P1 FMUL R17, R17, 0.25 ;  /* 0x3e80000011111820 */ /* 0x000fe20000400000 */
[C---:B------:R-:W-:Y:S01]  /*0520*/  FMUL R14, R13.reuse, R5 ;  /* 0x000000050d0e7220 */ /* 0x040fe20000400000 */
[C---:B------:R-:W-:Y:S01]  /*0530*/  FMUL R15, R13.reuse, R6 ;  /* 0x000000060d0f7220 */ /* 0x040fe20000400000 */
[----:B------:R-:W-:Y:S01]  /*0540*/  FMUL R8, R13, R7 ;  /* 0x000000070d087220 */ /* 0x000fe20000400000 */
[----:B------:R-:W-:Y:S01]  /*0550*/  LOP3.LUT R13, R21, 0x10, R3, 0xfe, !PT ;  /* 0x00000010150d7812 */ /* 0x000fe200078efe03 */
[----:B------:R-:W1:Y:S01]  /*0560*/  MUFU.RCP R24, R24 ;  /* 0x0000001800187308 */ /* 0x000e620000001000 */
[----:B------:R-:W-:Y:S01]  /*0570*/  FFMA R5, R9, R5, R14 ;  /* 0x0000000509057223 */ /* 0x000fe2000000000e */
[----:B------:R-:W-:-:S02]  /*0580*/  FSEL R9, R12, 1, P4 ;  /* 0x3f8000000c097808 */ /* 0x000fc40002000000 */
[----:B------:R-:W-:-:S04]  /*0590*/  IMAD R19, R13, 0x200, R20 ;  /* 0x000002000d137824 */ /* 0x000fc800078e0214 */
[----:B------:R-:W2:Y:S01]  /*05a0*/  MUFU.RCP R17, R17 ;  /* 0x0000001100117308 */ /* 0x000ea20000001000 */
[----:B------:R-:W-:Y:S01]  /*05b0*/  LEA.HI R13, R0, R13, RZ, 0xc ;  /* 0x0000000d000d7211 */ /* 0x000fe200078f60ff */
[----:B------:R-:W-:Y:S01]  /*05c0*/  FFMA R6, R10, R6, R15 ;  /* 0x000000060a067223 */ /* 0x000fe2000000000f */
[----:B------:R-:W-:Y:S01]  /*05d0*/  FSEL R15, R12, 1, P3 ;  /* 0x3f8000000c0f7808 */ /* 0x000fe20001800000 */
[----:B------:R-:W-:Y:S01]  /*05e0*/  FFMA R7, R11, R7, R8 ;  /* 0x000000070b077223 */ /* 0x000fe20000000008 */
[----:B------:R-:W-:Y:S01]  /*05f0*/  SHF.R.S32.HI R13, RZ, 0xc, R13 ;  /* 0x0000000cff0d7819 */ /* 0x000fe2000001140d */
[----:B0-----:R-:W-:Y:S01]  /*0600*/  FMUL R22, R22, R9 ;  /* 0x0000000916167220 */ /* 0x001fe20000400000 */
[----:B------:R-:W-:Y:S02]  /*0610*/  CS2R R8, SRZ ;  /* 0x0000000000087805 */ /* 0x000fe4000001ff00 */
[----:B------:R-:W-:Y:S02]  /*0620*/  CS2R R10, SRZ ;  /* 0x00000000000a7805 */ /* 0x000fe4000001ff00 */
[----:B------:R-:W-:Y:S01]  /*0630*/  FSEL R12, R12, 1, P1 ;  /* 0x3f8000000c0c7808 */ /* 0x000fe20000800000 */
[----:B------:R-:W-:-:S04]  /*0640*/  IMAD.WIDE R18, R19, 0x4, R28 ;  /* 0x0000000413127825 */ /* 0x000fc800078e021c */
[----:B-1----:R-:W-:Y:S01]  /*0650*/  FMUL R24, R24, R15 ;  /* 0x0000000f18187220 */ /* 0x002fe20000400000 */
[----:B------:R-:W-:Y:S02]  /*0660*/  IMAD R23, R13, 0x200, R20 ;  /* 0x000002000d177824 */ /* 0x000fe400078e0214 */
[----:B--2---:R-:W-:Y:S01]  /*0670*/  FMUL R17, R17, R12 ;  /* 0x0000000c11117220 */ /* 0x004fe20000400000 */
[----:B------:R0:W2:Y:S01]  /*0680*/  @!P0 LDG.E.EL.128 R8, desc[UR6][R18.64] ;  /* 0x0000000612088981 */ /* 0x0000a2000c2e1d00 */
[----:B------:R-:W-:Y:S02]  /*0690*/  CS2R R12, SRZ ;  /* 0x00000000000c7805 */ /* 0x000fe4000001ff00 */
[----:B------:R-:W-:Y:S01]  /*06a0*/  CS2R R14, SRZ ;  /* 0x00000000000e7805 */ /* 0x000fe2000001ff00 */
[----:B0-----:R-:W-:-:S05]  /*06b0*/  IMAD.WIDE R18, R23, 0x4, R26 ;  /* 0x0000000417127825 */ /* 0x001fca00078e021a */
[----:B------:R-:W3:Y:S01]  /*06c0*/  @!P0 LDG.E.EL.128 R12, desc[UR6][R18.64] ;  /* 0x00000006120c8981 */ /* 0x000ee2000c2e1d00 */
[----:B------:R-:W-:Y:S01]  /*06d0*/  LOP3.LUT R16, R21, 0x3c, R16, 0xf8, !PT ;  /* 0x0000003c15107812 */ /* 0x000fe200078ef810 */
[----:B--2---:R-:W-:-:S04]  /*06e0*/  FMUL R23, R22, R8 ;  /* 0x0000000816177220 */ /* 0x004fc80000400000 */
[----:B---3--:R-:W-:Y:S01]  /*06f0*/  FFMA R18, R12, R8, R23 ;  /* 0x000000080c127223 */ /* 0x008fe20000000017 */
[----:B------:R-:W-:Y:S01]  /*0700*/  FMUL R8, R22, R9 ;  /* 0x0000000916087220 */ /* 0x000fe20000400000 */
[----:B------:R-:W-:-:S03]  /*0710*/  LOP3.LUT R12, R21, 0x20, R3, 0xfe, !PT ;  /* 0x00000020150c7812 */ /* 0x000fc600078efe03 */
[----:B------:R-:W-:Y:S01]  /*0720*/  FFMA R19, R13, R9, R8 ;  /* 0x000000090d137223 */ /* 0x000fe20000000008 */
[----:B------:R-:W-:Y:S01]  /*0730*/  FMUL R8, R22, R11 ;  /* 0x0000000b16087220 */ /* 0x000fe20000400000 */
[----:B------:R-:W-:-:S03]  /*0740*/  LOP3.LUT R21, R21, 0x30, R3, 0xfe, !PT ;  /* 0x0000003015157812 */ /* 0x000fc600078efe03 */
[----:B------:R-:W-:Y:S01]  /*0750*/  FFMA R23, R15, R11, R8 ;  /* 0x0000000b0f177223 */ /* 0x000fe20000000008 */
[----:B------:R-:W-:Y:S02]  /*0760*/  LEA R15, R12, R20, 0x9 ;  /* 0x000000140c0f7211 */ /* 0x000fe400078e48ff */
[----:B------:R-:W-:Y:S01]  /*0770*/  LEA.HI R12, R0, R12, RZ, 0xc ;  /* 0x0000000c000c7211 */ /* 0x000fe200078f60ff */
[-C--:B------:R-:W-:Y:S01]  /*0780*/  FMUL R9, R22, R10.reuse ;  /* 0x0000000a16097220 */ /* 0x080fe20000400000 */
[----:B------:R-:W-:Y:S02]  /*0790*/  LEA.HI R25, R0, R21, RZ, 0xc ;  /* 0x0000001500197211 */ /* 0x000fe400078f60ff */
[----:B------:R-:W-:Y:S01]  /*07a0*/  SHF.R.S32.HI R13, RZ, 0xc, R12 ;  /* 0x0000000cff0d7819 */ /* 0x000fe2000001140c */
[----:B------:R-:W-:Y:S01]  /*07b0*/  FFMA R22, R14, R10, R9 ;  /* 0x0000000a0e167223 */ /* 0x000fe20000000009 */
[----:B------:R-:W-:Y:S02]  /*07c0*/  CS2R R8, SRZ ;  /* 0x0000000000087805 */ /* 0x000fe4000001ff00 */
[----:B------:R-:W-:Y:S01]  /*07d0*/  CS2R R10, SRZ ;  /* 0x00000000000a7805 */ /* 0x000fe2000001ff00 */
[----:B------:R-:W-:Y:S01]  /*07e0*/  IMAD.WIDE R14, R15, 0x4, R28 ;  /* 0x000000040f0e7825 */ /* 0x000fe200078e021c */
[----:B------:R-:W-:-:S03]  /*07f0*/  SHF.R.S32.HI R25, RZ, 0xc, R25 ;  /* 0x0000000cff197819 */ /* 0x000fc60000011419 */
[--C-:B------:R-:W-:Y:S02]  /*0800*/  IMAD R21, R21, 0x200, R20.reuse ;  /* 0x0000020015157824 */ /* 0x100fe400078e0214 */
[----:B------:R-:W-:Y:S01]  /*0810*/  IMAD R13, R13, 0x200, R20 ;  /* 0x000002000d0d7824 */ /* 0x000fe200078e0214 */
[----:B------:R-:W-:Y:S01]  /*0820*/  LEA R25, R25, R20, 0x9 ;  /* 0x0000001419197211 */ /* 0x000fe200078e48ff */
[----:B------:R-:W-:Y:S01]  /*0830*/  IMAD.WIDE R28, R21, 0x4, R28 ;  /* 0x00000004151c7825 */ /* 0x000fe200078e021c */
[----:B------:R0:W2:Y:S03]  /*0840*/  @!P0 LDG.E.EL.128 R8, desc[UR6][R14.64] ;  /* 0x000000060e088981 */ /* 0x0000a6000c2e1d00 */
[----:B------:R-:W-:Y:S01]  /*0850*/  IMAD.WIDE R20, R13, 0x4, R26 ;  /* 0x000000040d147825 */ /* 0x000fe200078e021a */
[----:B------:R-:W-:Y:S02]  /*0860*/  CS2R R12, SRZ ;  /* 0x00000000000c7805 */ /* 0x000fe4000001ff00 */
[----:B0-----:R-:W-:-:S06]  /*0870*/  CS2R R14, SRZ ;  /* 0x00000000000e7805 */ /* 0x001fcc000001ff00 */
[----:B------:R-:W3:Y:S01]  /*0880*/  @!P0 LDG.E.EL.128 R12, desc[UR6][R20.64] ;  /* 0x00000006140c8981 */ /* 0x000ee2000c2e1d00 */
[----:B------:R-:W-:-:S04]  /*0890*/  IMAD.WIDE R26, R25, 0x4, R26 ;  /* 0x00000004191a7825 */ /* 0x000fc800078e021a */
[----:B--2---:R-:W-:-:S04]  /*08a0*/  FMUL R25, R24, R8 ;  /* 0x0000000818197220 */ /* 0x004fc80000400000 */
[----:B---3--:R-:W-:Y:S01]  /*08b0*/  FFMA R20, R12, R8, R25 ;  /* 0x000000080c147223 */ /* 0x008fe20000000019 */
[----:B------:R-:W-:-:S04]  /*08c0*/  FMUL R8, R24, R9 ;  /* 0x0000000918087220 */ /* 0x000fc80000400000 */
[----:B------:R-:W-:Y:S01]  /*08d0*/  FFMA R21, R13, R9, R8 ;  /* 0x000000090d157223 */ /* 0x000fe20000000008 */
[C---:B------:R-:W-:Y:S01]  /*08e0*/  FMUL R9, R24.reuse, R10 ;  /* 0x0000000a18097220 */ /* 0x040fe20000400000 */
[----:B------:R-:W-:-:S03]  /*08f0*/  FMUL R8, R24, R11 ;  /* 0x0000000b18087220 */ /* 0x000fc60000400000 */
[----:B------:R-:W-:Y:S01]  /*0900*/  FFMA R24, R14, R10, R9 ;  /* 0x0000000a0e187223 */ /* 0x000fe20000000009 */
[----:B------:R-:W-:Y:S01]  /*0910*/  FFMA R25, R15, R11, R8 ;  /* 0x0000000b0f197223 */ /* 0x000fe20000000008 */
[----:B------:R-:W-:Y:S02]  /*0920*/  CS2R R8, SRZ ;  /* 0x0000000000087805 */ /* 0x000fe4000001ff00 */
[----:B------:R-:W-:Y:S02]  /*0930*/  CS2R R10, SRZ ;  /* 0x00000000000a7805 */ /* 0x000fe4000001ff00 */
[----:B------:R-:W-:Y:S02]  /*0940*/  CS2R R12, SRZ ;  /* 0x00000000000c7805 */ /* 0x000fe4000001ff00 */
[----:B------:R-:W-:Y:S02]  /*0950*/  CS2R R14, SRZ ;  /* 0x00000000000e7805 */ /* 0x000fe4000001ff00 */
[----:B------:R-:W2:Y:S04]  /*0960*/  @!P0 LDG.E.EL.128 R8, desc[UR6][R28.64] ;  /* 0x000000061c088981 */ /* 0x000ea8000c2e1d00 */
[----:B------:R2:W3:Y:S01]  /*0970*/  @!P0 LDG.E.EL.128 R12, desc[UR6][R26.64] ;  /* 0x000000061a0c8981 */ /* 0x0004e2000c2e1d00 */
[----:B------:R-:W0:Y:S01]  /*0980*/  S2UR UR5, SR_CgaCtaId ;  /* 0x00000000000579c3 */ /* 0x000e220000008800 */
[----:B------:R-:W-:-:S02]  /*0990*/  UMOV UR4, 0x400 ;  /* 0x0000040000047882 */ /* 0x000fc40000000000 */
[----:B0-----:R-:W-:Y:S01]  /*09a0*/  UPRMT UR4, UR5, 0x654, UR4 ;  /* 0x0000065405047896 */ /* 0x001fe20008000004 */
[----:B--2---:R-:W-:-:S04]  /*09b0*/  FMUL R27, R17, R8 ;  /* 0x00000008111b7220 */ /* 0x004fc80000400000 */
[----:B---3--:R-:W-:Y:S02]  /*09c0*/  FFMA R12, R12, R8, R27 ;  /* 0x000000080c0c7223 */ /* 0x008fe4000000001b */
[----:B------:R-:W0:Y:S01]  /*09d0*/  S2R R8, SR_TID.X ;  /* 0x0000000000087919 */ /* 0x000e220000002100 */
[----:B------:R-:W-:-:S04]  /*09e0*/  FMUL R26, R17, R9 ;  /* 0x00000009111a7220 */ /* 0x000fc80000400000 */
[----:B------:R-:W-:Y:S01]  /*09f0*/  FFMA R13, R13, R9, R26 ;  /* 0x000000090d0d7223 */ /* 0x000fe2000000001a */
[----:B------:R-:W-:-:S04]  /*0a00*/  FMUL R9, R17, R10 ;  /* 0x0000000a11097220 */ /* 0x000fc80000400000 */
[----:B------:R-:W-:Y:S01]  /*0a10*/  FFMA R28, R14, R10, R9 ;  /* 0x0000000a0e1c7223 */ /* 0x000fe20000000009 */
[----:B0-----:R-:W-:Y:S01]  /*0a20*/  IMAD.SHL.U32 R26, R8, 0x100, RZ ;  /* 0x00000100081a7824 */ /* 0x001fe200078e00ff */
[----:B------:R-:W-:-:S04]  /*0a30*/  SHF.R.U32.HI R9, RZ, 0x4, R8 ;  /* 0x00000004ff097819 */ /* 0x000fc80000011608 */
[----:B------:R-:W-:Y:S02]  /*0a40*/  LOP3.LUT R26, R26, 0xf00, RZ, 0xc0, !PT ;  /* 0x00000f001a1a7812 */ /* 0x000fe400078ec0ff */
[----:B------:R-:W-:Y:S02]  /*0a50*/  SGXT.U32 R9, R9, 0x4 ;  /* 0x000000040909781a */ /* 0x000fe40000000000 */
[C---:B------:R-:W-:Y:S02]  /*0a60*/  LOP3.LUT R10, R26.reuse, 0x40, RZ, 0xfc, !PT ;  /* 0x000000401a0a7812 */ /* 0x040fe400078efcff */
[----:B------:R-:W-:Y:S02]  /*0a70*/  LOP3.LUT R14, R26, R9, RZ, 0xfc, !PT ;  /* 0x000000091a0e7212 */ /* 0x000fe400078efcff */
[----:B------:R-:W-:Y:S02]  /*0a80*/  LEA.HI R27, R10, UR4, RZ, 0x1e ;  /* 0x000000040a1b7c11 */ /* 0x000fe4000f8ff0ff */
[----:B------:R-:W-:-:S02]  /*0a90*/  LEA.HI R9, R26, UR4, RZ, 0x1e ;  /* 0x000000041a097c11 */ /* 0x000fc4000f8ff0ff */
[----:B------:R-:W-:Y:S02]  /*0aa0*/  LEA R10, R14, R27, 0x2 ;  /* 0x0000001b0e0a7211 */ /* 0x000fe400078e10ff */
[C---:B------:R-:W-:Y:S02]  /*0ab0*/  LOP3.LUT R27, R26.reuse, 0x80, RZ, 0xfc, !PT ;  /* 0x000000801a1b7812 */ /* 0x040fe400078efcff */
[----:B------:R-:W-:Y:S02]  /*0ac0*/  LOP3.LUT R26, R26, 0xc0, RZ, 0xfc, !PT ;  /* 0x000000c01a1a7812 */ /* 0x000fe400078efcff */
[----:B------:R-:W-:Y:S02]  /*0ad0*/  LEA.HI R27, R27, UR4, RZ, 0x1e ;  /* 0x000000041b1b7c11 */ /* 0x000fe4000f8ff0ff */
[----:B------:R-:W-:Y:S01]  /*0ae0*/  LEA.HI R29, R26, UR4, RZ, 0x1e ;  /* 0x000000041a1d7c11 */ /* 0x000fe2000f8ff0ff */
[C---:B------:R-:W-:Y:S02]  /*0af0*/  IMAD R9, R14.reuse, 0x4, R9 ;  /* 0x000000040e097824 */ /* 0x040fe400078e0209 */
[----:B------:R-:W-:-:S02]  /*0b00*/  IMAD R27, R14, 0x4, R27 ;  /* 0x000000040e1b7824 */ /* 0x000fc400078e021b */
[----:B------:R-:W-:Y:S01]  /*0b10*/  IMAD R29, R14, 0x4, R29 ;  /* 0x000000040e1d7824 */ /* 0x000fe200078e021d */
[----:B------:R0:W-:Y:S04]  /*0b20*/  STS [R9], R4 ;  /* 0x0000000409007388 */ /* 0x0001e80000000800 */
[----:B------:R-:W-:Y:S04]  /*0b30*/  STS [R10+0x100], R5 ;  /* 0x000100050a007388 */ /* 0x000fe80000000800 */
[----:B------:R-:W-:Y:S04]  /*0b40*/  STS [R27+0x200], R6 ;  /* 0x000200061b007388 */ /* 0x000fe80000000800 */
[----:B------:R-:W-:Y:S01]  /*0b50*/  STS [R29+0x300], R7 ;  /* 0x000300071d007388 */ /* 0x000fe20000000800 */
[----:B0-----:R-:W-:-:S03]  /*0b60*/  FMUL R4, R17, R11 ;  /* 0x0000000b11047220 */ /* 0x001fc60000400000 */
[----:B------:R-:W-:Y:S04]  /*0b70*/  STS [R9+0x40], R18 ;  /* 0x0000401209007388 */ /* 0x000fe80000000800 */
[----:B------:R0:W-:Y:S04]  /*0b80*/  STS [R10+0x140], R19 ;  /* 0x000140130a007388 */ /* 0x0001e80000000800 */
[----:B------:R-:W-:Y:S01]  /*0b90*/  STS [R27+0x240], R22 ;  /* 0x000240161b007388 */ /* 0x000fe20000000800 */
[----:B------:R-:W-:-:S03]  /*0ba0*/  SHF.L.U32 R26, R8, 0x2, RZ ;  /* 0x00000002081a7819 */ /* 0x000fc600000006ff */
[----:B------:R-:W-:Y:S01]  /*0bb0*/  STS [R29+0x340], R23 ;  /* 0x000340171d007388 */ /* 0x000fe20000000800 */
[----:B------:R-:W-:Y:S01]  /*0bc0*/  FFMA R4, R15, R11, R4 ;  /* 0x0000000b0f047223 */ /* 0x000fe20000000004 */
[----:B0-----:R-:W0:Y:S02]  /*0bd0*/  LDC.64 R18, c[0x0][0x228] ;  /* 0x00008a00ff127b82 */ /* 0x001e240000000a00 */
[----:B------:R-:W-:Y:S04]  /*0be0*/  STS [R9+0x80], R20 ;  /* 0x0000801409007388 */ /* 0x000fe80000000800 */
[----:B------:R-:W-:Y:S04]  /*0bf0*/  STS [R10+0x180], R21 ;  /* 0x000180150a007388 */ /* 0x000fe80000000800 */
[----:B------:R-:W-:Y:S01]  /*0c00*/  STS [R27+0x280], R24 ;  /* 0x000280181b007388 */ /* 0x000fe20000000800 */
[----:B------:R-:W-:-:S03]  /*0c10*/  LOP3.LUT R26, R26, 0x3fc, RZ, 0xc0, !PT ;  /* 0x000003fc1a1a7812 */ /* 0x000fc600078ec0ff */
[----:B------:R-:W-:Y:S04]  /*0c20*/  STS [R29+0x380], R25 ;  /* 0x000380191d007388 */ /* 0x000fe80000000800 */
[----:B------:R1:W-:Y:S04]  /*0c30*/  STS [R9+0xc0], R12 ;  /* 0x0000c00c09007388 */ /* 0x0003e80000000800 */
[----:B------:R-:W-:Y:S04]  /*0c40*/  STS [R10+0x1c0], R13 ;  /* 0x0001c00d0a007388 */ /* 0x000fe80000000800 */
[----:B------:R-:W-:Y:S01]  /*0c50*/  STS [R27+0x2c0], R28 ;  /* 0x0002c01c1b007388 */ /* 0x000fe20000000800 */
[----:B------:R-:W-:-:S03]  /*0c60*/  LOP3.LUT R5, R26, 0x400, RZ, 0xfc, !PT ;  /* 0x000004001a057812 */ /* 0x000fc600078efcff */
[----:B------:R-:W-:Y:S01]  /*0c70*/  STS [R29+0x3c0], R4 ;  /* 0x0003c0041d007388 */ /* 0x000fe20000000800 */
[----:B------:R-:W-:Y:S02]  /*0c80*/  LOP3.LUT R6, R26, 0x800, RZ, 0xfc, !PT ;  /* 0x000008001a067812 */ /* 0x000fe400078efcff */
[----:B------:R-:W-:Y:S02]  /*0c90*/  SHF.R.U32.HI R5, RZ, 0x2, R5 ;  /* 0x00000002ff057819 */ /* 0x000fe40000011605 */
[----:B------:R-:W-:Y:S02]  /*0ca0*/  SHF.R.U32.HI R7, RZ, 0x2, R6 ;  /* 0x00000002ff077819 */ /* 0x000fe40000011606 */
[----:B------:R-:W-:Y:S02]  /*0cb0*/  LOP3.LUT R8, R8, 0xf0, RZ, 0xc0, !PT ;  /* 0x000000f008087812 */ /* 0x000fe400078ec0ff */
[----:B------:R-:W-:Y:S02]  /*0cc0*/  LOP3.LUT R6, R5, 0x1f0, RZ, 0xc0, !PT ;  /* 0x000001f005067812 */ /* 0x000fe400078ec0ff */
[----:B------:R-:W-:Y:S01]  /*0cd0*/  LOP3.LUT R11, R7, 0x2f0, RZ, 0xc0, !PT ;  /* 0x000002f0070b7812 */ /* 0x000fe200078ec0ff */
[----:B------:R-:W-:-:S02]  /*0ce0*/  VIADD R5, R8, UR4 ;  /* 0x0000000408057c36 */ /* 0x000fc40008000000 */
[----:B------:R-:W-:Y:S01]  /*0cf0*/  VIADD R7, R6, UR4 ;  /* 0x0000000406077c36 */ /* 0x000fe20008000000 */
[----:B------:R-:W-:Y:S01]  /*0d00*/  IADD3 R11, R11, UR4, RZ ;  /* 0x000000040b0b7c10 */ /* 0x000fe2000fffe0ff */
[C---:B------:R-:W-:Y:S02]  /*0d10*/  IMAD R5, R26.reuse, 0x4, R5 ;  /* 0x000000041a057824 */ /* 0x040fe400078e0205 */
[C---:B------:R-:W-:Y:S01]  /*0d20*/  IMAD R8, R26.reuse, 0x4, R7 ;  /* 0x000000041a087824 */ /* 0x040fe200078e0207 */
[----:B------:R-:W-:Y:S01]  /*0d30*/  BAR.SYNC.DEFER_BLOCKING 0x0 ;  /* 0x0000000000007b1d */ /* 0x000fe20000010000 */
[----:B-1----:R-:W-:Y:S02]  /*0d40*/  LEA R12, R26, R11, 0x2 ;  /* 0x0000000b1a0c7211 */ /* 0x002fe400078e10ff */
[----:B------:R-:W-:-:S03]  /*0d50*/  LEA.HI R17, R0, R16, RZ, 0xc ;  /* 0x0000001000117211 */ /* 0x000fc600078f60ff */
[----:B------:R-:W1:Y:S04]  /*0d60*/  LDS.128 R4, [R5] ;  /* 0x0000000005047984 */ /* 0x000e680000000c00 */
[----:B------:R-:W2:Y:S04]  /*0d70*/  LDS.128 R8, [R8+0x1000] ;  /* 0x0010000008087984 */ /* 0x000ea80000000c00 */
[----:B------:R-:W3:Y:S01]  /*0d80*/  LDS.128 R12, [R12+0x2000] ;  /* 0x002000000c0c7984 */ /* 0x000ee20000000c00 */
[C---:B------:R-:W-:Y:S01]  /*0d90*/  IMAD.SHL.U32 R20, R17.reuse, 0x200, RZ ;  /* 0x0000020011147824 */ /* 0x040fe200078e00ff */
[----:B------:R-:W-:-:S02]  /*0da0*/  LOP3.LUT R17, R17, 0xfffff000, RZ, 0xc0, !PT ;  /* 0xfffff00011117812 */ /* 0x000fc400078ec0ff */
[----:B------:R-:W-:Y:S02]  /*0db0*/  LOP3.LUT R23, R26, 0xc00, RZ, 0xfc, !PT ;  /* 0x00000c001a177812 */ /* 0x000fe400078efcff */
[----:B------:R-:W-:Y:S02]  /*0dc0*/  LOP3.LUT R21, R20, 0xffe00000, RZ, 0xc0, !PT ;  /* 0xffe0000014157812 */ /* 0x000fe400078ec0ff */
[----:B------:R-:W-:Y:S02]  /*0dd0*/  LOP3.LUT R22, R2, R3, RZ, 0xfc, !PT ;  /* 0x0000000302167212 */ /* 0x000fe400078efcff */
[----:B------:R-:W-:Y:S02]  /*0de0*/  LOP3.LUT R0, R2, 0x10, R3, 0xfe, !PT ;  /* 0x0000001002007812 */ /* 0x000fe400078efe03 */
[----:B------:R-:W-:Y:S02]  /*0df0*/  LOP3.LUT R20, R2, 0x20, R3, 0xfe, !PT ;  /* 0x0000002002147812 */ /* 0x000fe400078efe03 */
[----:B------:R-:W-:-:S02]  /*0e00*/  LOP3.LUT R2, R2, 0x30, R3, 0xfe, !PT ;  /* 0x0000003002027812 */ /* 0x000fc400078efe03 */
[----:B------:R-:W-:Y:S02]  /*0e10*/  IADD3 R3, R21, R16, -R17 ;  /* 0x0000001015037210 */ /* 0x000fe40007ffe811 */
[----:B------:R-:W-:Y:S02]  /*0e20*/  SHF.R.U32.HI R23, RZ, 0x2, R23 ;  /* 0x00000002ff177819 */ /* 0x000fe40000011617 */
[----:B------:R-:W-:Y:S02]  /*0e30*/  ISETP.GE.AND P1, PT, R22, 0x200, PT ;  /* 0x000002001600780c */ /* 0x000fe40003f26270 */
[----:B------:R-:W-:Y:S02]  /*0e40*/  ISETP.GE.AND P2, PT, R0, 0x200, PT ;  /* 0x000002000000780c */ /* 0x000fe40003f46270 */
[----:B------:R-:W-:Y:S01]  /*0e50*/  ISETP.GE.AND P3, PT, R20, 0x200, PT ;  /* 0x000002001400780c */ /* 0x000fe20003f66270 */
[----:B------:R-:W-:Y:S01]  /*0e60*/  IMAD R17, R22, 0x1000, R3 ;  /* 0x0000100016117824 */ /* 0x000fe200078e0203 */
[----:B------:R-:W-:-:S02]  /*0e70*/  LOP3.LUT R16, R23, 0x3f0, RZ, 0xc0, !PT ;  /* 0x000003f017107812 */ /* 0x000fc400078ec0ff */
[----:B------:R-:W-:Y:S02]  /*0e80*/  ISETP.GE.AND P0, PT, R2, 0x200, PT ;  /* 0x000002000200780c */ /* 0x000fe40003f06270 */
[----:B------:R-:W-:Y:S01]  /*0e90*/  LEA R21, R0, R3, 0xc ;  /* 0x0000000300157211 */ /* 0x000fe200078e60ff */
[----:B------:R-:W-:Y:S01]  /*0ea0*/  IMAD R23, R20, 0x1000, R3 ;  /* 0x0000100014177824 */ /* 0x000fe200078e0203 */
[----:B------:R-:W-:Y:S01]  /*0eb0*/  IADD3 R25, R16, UR4, RZ ;  /* 0x0000000410197c10 */ /* 0x000fe2000fffe0ff */
[----:B0-----:R-:W-:-:S04]  /*0ec0*/  IMAD.WIDE R16, R17, 0x4, R18 ;  /* 0x0000000411107825 */ /* 0x001fc800078e0212 */
[--C-:B------:R-:W-:Y:S01]  /*0ed0*/  IMAD.WIDE R20, R21, 0x4, R18.reuse ;  /* 0x0000000415147825 */ /* 0x100fe200078e0212 */
[----:B-1----:R0:W-:Y:S03]  /*0ee0*/  @!P1 STG.E.128 desc[UR6][R16.64], R4 ;  /* 0x0000000410009986 */ /* 0x0021e6000c101d06 */
[----:B------:R-:W-:Y:S01]  /*0ef0*/  IMAD.WIDE R22, R23, 0x4, R18 ;  /* 0x0000000417167825 */ /* 0x000fe200078e0212 */
[----:B--2---:R0:W-:Y:S04]  /*0f00*/  @!P2 STG.E.128 desc[UR6][R20.64], R8 ;  /* 0x000000081400a986 */ /* 0x0041e8000c101d06 */
[----:B---3--:R0:W-:Y:S01]  /*0f10*/  @!P3 STG.E.128 desc[UR6][R22.64], R12 ;  /* 0x0000000c1600b986 */ /* 0x0081e2000c101d06 */
[----:B------:R-:W-:Y:S01]  /*0f20*/  IMAD R25, R26, 0x4, R25 ;  /* 0x000000041a197824 */ /* 0x000fe200078e0219 */
[----:B0-----:R-:W-:Y:S06]  /*0f30*/  @P0 EXIT ;  /* 0x000000000000094d */ /* 0x001fec0003800000 */
[----:B------:R-:W0:Y:S01]  /*0f40*/  LDS.128 R24, [R25+0x3000] ;  /* 0x0030000019187984 */ /* 0x000e220000000c00 */
[----:B------:R-:W-:-:S05]  /*0f50*/  LEA R3, R2, R3, 0xc ;  /* 0x0000000302037211 */ /* 0x000fca00078e60ff */
[----:B------:R-:W-:-:S05]  /*0f60*/  IMAD.WIDE R18, R3, 0x4, R18 ;  /* 0x0000000403127825 */ /* 0x000fca00078e0212 */
[----:B0-----:R-:W-:Y:S01]  /*0f70*/  STG.E.128 desc[UR6][R18.64], R24 ;  /* 0x0000001812007986 */ /* 0x001fe2000c101d06 */
[----:B------:R-:W-:Y:S05]  /*0f80*/  EXIT ;  /* 0x000000000000794d */ /* 0x000fea0003800000 */
.L_x_0:
[----:B------:R-:W-:-:S00]  /*0f90*/  BRA `(.L_x_0) ;  /* 0xfffffffc00fc7947 */ /* 0x000fc0000383ffff */
[----:B------:R-:W-:-:S00]  /*0fa0*/  NOP ;  /* 0x0000000000007918 */ /* 0x000fc00000000000 */
        /* <DEDUP_REMOVED lines=13> */
.L_x_1:


//--------------------- .nv.shared.triton_poi_fused_add_mul_sigmoid_7 --------------------------
	.section	.nv.shared.triton_poi_fused_add_mul_sigmoid_7,"aw",@nobits
	.sectionflags	@""
	.align	16
	.zero		1024


//--------------------- .nv.constant0.triton_poi_fused_add_mul_sigmoid_7 --------------------------
	.section	.nv.constant0.triton_poi_fused_add_mul_sigmoid_7,"a",@progbits
	.sectionflags	@""
	.align	4
.nv.constant0.triton_poi_fused_add_mul_sigmoid_7:
	.zero		568
